	.headerflags	@"EF_CUDA_TEXMODE_UNIFIED EF_CUDA_64BIT_ADDRESS EF_CUDA_ACCELERATORS EF_CUDA_SM90 EF_CUDA_VIRTUAL_SM(EF_CUDA_SM90)"
	.elftype	@"ET_EXEC"


//--------------------- .nv.info                  --------------------------
	.section	.nv.info,"",@"SHT_CUDA_INFO"
	.align	4


	//----- nvinfo : EIATTR_REGCOUNT
	.align		4
        /*0000*/ 	.byte	0x04, 0x2f
        /*0002*/ 	.short	(.L_1 - .L_0)
	.align		4
.L_0:
        /*0004*/ 	.word	index@(triton_poi_fused__to_copy_arange_clamp_mul_sub_0)
        /*0008*/ 	.word	0x00000008


	//----- nvinfo : EIATTR_MIN_STACK_SIZE
	.align		4
.L_1:
        /*000c*/ 	.byte	0x04, 0x12
        /*000e*/ 	.short	(.L_3 - .L_2)
	.align		4
.L_2:
        /*0010*/ 	.word	index@(triton_poi_fused__to_copy_arange_clamp_mul_sub_0)
        /*0014*/ 	.word	0x00000000


	//----- nvinfo : EIATTR_FRAME_SIZE
	.align		4
.L_3:
        /*0018*/ 	.byte	0x04, 0x11
        /*001a*/ 	.short	(.L_5 - .L_4)
	.align		4
.L_4:
        /*001c*/ 	.word	index@(triton_poi_fused__to_copy_arange_clamp_mul_sub_0)
        /*0020*/ 	.word	0x00000000


	//----- nvinfo : EIATTR_MIN_STACK_SIZE
	.align		4
.L_5:
        /*0024*/ 	.byte	0x04, 0x12
        /*0026*/ 	.short	(.L_7 - .L_6)
	.align		4
.L_6:
        /*0028*/ 	.word	index@(triton_poi_fused__to_copy_arange_clamp_mul_sub_0)
        /*002c*/ 	.word	0x00000000
.L_7:


//--------------------- .nv.info.triton_poi_fused__to_copy_arange_clamp_mul_sub_0 --------------------------
	.section	.nv.info.triton_poi_fused__to_copy_arange_clamp_mul_sub_0,"",@"SHT_CUDA_INFO"
	.sectionflags	@""
	.align	4


	//----- nvinfo : EIATTR_CUDA_API_VERSION
	.align		4
        /*0000*/ 	.byte	0x04, 0x37
        /*0002*/ 	.short	(.L_9 - .L_8)
.L_8:
        /*0004*/ 	.word	0x0000007c


	//----- nvinfo : EIATTR_KPARAM_INFO
	.align		4
.L_9:
        /*0008*/ 	.byte	0x04, 0x17
        /*000a*/ 	.short	(.L_11 - .L_10)
.L_10:
        /*000c*/ 	.word	0x00000000
        /*0010*/ 	.short	0x0001
        /*0012*/ 	.short	0x0008
        /*0014*/ 	.byte	0x00, 0xf0, 0x11, 0x00


	//----- nvinfo : EIATTR_KPARAM_INFO
	.align		4
.L_11:
        /*0018*/ 	.byte	0x04, 0x17
        /*001a*/ 	.short	(.L_13 - .L_12)
.L_12:
        /*001c*/ 	.word	0x00000000
        /*0020*/ 	.short	0x0000
        /*0022*/ 	.short	0x0000
        /*0024*/ 	.byte	0x00, 0xf4, 0x21, 0x00


	//----- nvinfo : EIATTR_SPARSE_MMA_MASK
	.align		4
.L_13:
        /*0028*/ 	.byte	0x03, 0x50
        /*002a*/ 	.short	0x0000


	//----- nvinfo : EIATTR_MAXREG_COUNT
	.align		4
        /*002c*/ 	.byte	0x03, 0x1b
        /*002e*/ 	.short	0x00ff


	//----- nvinfo : EIATTR_EXIT_INSTR_OFFSETS
	.align		4
        /*0030*/ 	.byte	0x04, 0x1c
        /*0032*/ 	.short	(.L_15 - .L_14)


	//   ....[0]....
.L_14:
        /*0034*/ 	.word	0x00000090


	//   ....[1]....
        /*0038*/ 	.word	0x000000c0


	//----- nvinfo : EIATTR_REQNTID
	.align		4
.L_15:
        /*003c*/ 	.byte	0x04, 0x10
        /*003e*/ 	.short	(.L_17 - .L_16)
.L_16:
        /*0040*/ 	.word	0x00000020
        /*0044*/ 	.word	0x00000001
        /*0048*/ 	.word	0x00000001


	//----- nvinfo : EIATTR_CBANK_PARAM_SIZE
	.align		4
.L_17:
        /*004c*/ 	.byte	0x03, 0x19
        /*004e*/ 	.short	0x000c


	//----- nvinfo : EIATTR_PARAM_CBANK
	.align		4
        /*0050*/ 	.byte	0x04, 0x0a
        /*0052*/ 	.short	(.L_19 - .L_18)
	.align		4
.L_18:
        /*0054*/ 	.word	index@(.nv.constant0.triton_poi_fused__to_copy_arange_clamp_mul_sub_0)
        /*0058*/ 	.short	0x0210
        /*005a*/ 	.short	0x000c


	//----- nvinfo : EIATTR_SW_WAR
	.align		4
.L_19:
        /*005c*/ 	.byte	0x04, 0x36
        /*005e*/ 	.short	(.L_21 - .L_20)
.L_20:
        /*0060*/ 	.word	0x00000008
.L_21:


//--------------------- .nv.callgraph             --------------------------
	.section	.nv.callgraph,"",@"SHT_CUDA_CALLGRAPH"
	.align	4
	.sectionentsize	8
	.align		4
        /*0000*/ 	.word	0x00000000
	.align		4
        /*0004*/ 	.word	0xffffffff
	.align		4
        /*0008*/ 	.word	0x00000000
	.align		4
        /*000c*/ 	.word	0xfffffffe
	.align		4
        /*0010*/ 	.word	0x00000000
	.align		4
        /*0014*/ 	.word	0xfffffffd
	.align		4
        /*0018*/ 	.word	0x00000000
	.align		4
        /*001c*/ 	.word	0xfffffffc


//--------------------- .text.triton_poi_fused__to_copy_arange_clamp_mul_sub_0 --------------------------
	.section	.text.triton_poi_fused__to_copy_arange_clamp_mul_sub_0,"ax",@progbits
	.align	128
        .global         triton_poi_fused__to_copy_arange_clamp_mul_sub_0
        .type           triton_poi_fused__to_copy_arange_clamp_mul_sub_0,@function
        .size           triton_poi_fused__to_copy_arange_clamp_mul_sub_0,(.L_x_1 - triton_poi_fused__to_copy_arange_clamp_mul_sub_0)
        .other          triton_poi_fused__to_copy_arange_clamp_mul_sub_0,@"STO_CUDA_ENTRY STV_DEFAULT"
triton_poi_fused__to_copy_arange_clamp_mul_sub_0:
.text.triton_poi_fused__to_copy_arange_clamp_mul_sub_0:
[----:B------:R-:W0:Y:S02]  /*0000*/  LDC R1, c[0x0][0x28] ;  /* 0x00000a00ff017b82 */ /* 0x000e240000000800 */
[----:B------:R-:W1:Y:S01]  /*0010*/  S2R R4, SR_TID.X ;  /* 0x0000000000047919 */ /* 0x000e620000002100 */
[----:B------:R-:W2:Y:S01]  /*0020*/  LDC.64 R2, c[0x0][0x210] ;  /* 0x00008400ff027b82 */ /* 0x000ea20000000a00 */
[----:B------:R-:W3:Y:S01]  /*0030*/  S2R R5, SR_CTAID.X ;  /* 0x0000000000057919 */ /* 0x000ee20000002500 */
[C---:B-1----:R-:W-:Y:S02]  /*0040*/  LOP3.LUT R0, R4.reuse, 0x1, RZ, 0xc0, !PT ;  /* 0x0000000104007812 */ /* 0x042fe400078ec0ff */
[----:B------:R-:W-:-:S03]  /*0050*/  LOP3.LUT P0, RZ, R4, 0x1e, RZ, 0xc0, !PT ;  /* 0x0000001e04ff7812 */ /* 0x000fc6000780c0ff */
[----:B---3--:R-:W-:-:S04]  /*0060*/  IMAD R5, R5, 0x2, R0 ;  /* 0x0000000205057824 */ /* 0x008fc800078e0200 */
[C---:B--2---:R-:W-:Y:S01]  /*0070*/  IMAD.WIDE R2, R5.reuse, 0x4, R2 ;  /* 0x0000000405027825 */ /* 0x044fe200078e0202 */
[----:B------:R-:W-:-:S13]  /*0080*/  ISETP.LT.AND P0, PT, R5, 0x2, !P0 ;  /* 0x000000020500780c */ /* 0x000fda0004701270 */
[----:B------:R-:W-:Y:S05]  /*0090*/  @!P0 EXIT ;  /* 0x000000000000894d */ /* 0x000fea0003800000 */
[----:B------:R-:W-:Y:S02]  /*00a0*/  ULDC.64 UR4, c[0x0][0x208] ;  /* 0x0000820000047ab9 */ /* 0x000fe40000000a00 */
[----:B------:R-:W-:Y:S01]  /*00b0*/  STG.E desc[UR4][R2.64], RZ ;  /* 0x000000ff02007986 */ /* 0x000fe2000c101904 */
[----:B------:R-:W-:Y:S05]  /*00c0*/  EXIT ;  /* 0x000000000000794d */ /* 0x000fea0003800000 */
.L_x_0:
[----:B------:R-:W-:-:S00]  /*00d0*/  BRA `(.L_x_0) ;  /* 0xfffffffc00fc7947 */ /* 0x000fc0000383ffff */
[----:B------:R-:W-:-:S00]  /*00e0*/  NOP ;  /* 0x0000000000007918 */ /* 0x000fc00000000000 */
        /* <DEDUP_REMOVED lines=9> */
.L_x_1:


//--------------------- .nv.constant0.triton_poi_fused__to_copy_arange_clamp_mul_sub_0 --------------------------
	.section	.nv.constant0.triton_poi_fused__to_copy_arange_clamp_mul_sub_0,"a",@progbits
	.sectionflags	@""
	.align	4
.nv.constant0.triton_poi_fused__to_copy_arange_clamp_mul_sub_0:
	.zero		540
